//
// Generated by NVIDIA NVVM Compiler
//
// Compiler Build ID: CL-36424714
// Cuda compilation tools, release 13.0, V13.0.88
// Based on NVVM 20.0.0
//

.version 9.0
.target sm_100
.address_size 64

	// .globl	_Z1fPdS_S_
.global .align 4 .b8 precalc_xorwow_matrix[102400];
.global .align 4 .b8 precalc_xorwow_offset_matrix[102400];
.global .align 4 .b8 mrg32k3aM1[2304];
.global .align 4 .b8 mrg32k3aM2[2304];
.global .align 4 .b8 mrg32k3aM1SubSeq[2016];
.global .align 4 .b8 mrg32k3aM2SubSeq[2016];
.global .align 4 .b8 mrg32k3aM1Seq[2304];
.global .align 4 .b8 mrg32k3aM2Seq[2304];
.const .align 8 .b8 __cr_lgamma_table[72];

.visible .entry _Z1fPdS_S_(
	.param .u64 .ptr .align 1 _Z1fPdS_S__param_0,
	.param .u64 .ptr .align 1 _Z1fPdS_S__param_1,
	.param .u64 .ptr .align 1 _Z1fPdS_S__param_2
)
{
	.reg .b32 	%r<5>;
	.reg .b64 	%rd<11>;
	.reg .b64 	%fd<5>;

	ld.param.u64 	%rd1, [_Z1fPdS_S__param_0];
	ld.param.u64 	%rd2, [_Z1fPdS_S__param_1];
	ld.param.u64 	%rd3, [_Z1fPdS_S__param_2];
	cvta.to.global.u64 	%rd4, %rd3;
	cvta.to.global.u64 	%rd5, %rd2;
	cvta.to.global.u64 	%rd6, %rd1;
	mov.u32 	%r1, %tid.x;
	mov.u32 	%r2, %ctaid.x;
	mov.u32 	%r3, %ntid.x;
	mad.lo.s32 	%r4, %r2, %r3, %r1;
	mul.wide.s32 	%rd7, %r4, 8;
	add.s64 	%rd8, %rd6, %rd7;
	ld.global.f64 	%fd1, [%rd8];
	add.s64 	%rd9, %rd5, %rd7;
	ld.global.f64 	%fd2, [%rd9];
	sub.f64 	%fd3, %fd1, %fd2;
	mul.f64 	%fd4, %fd3, %fd3;
	add.s64 	%rd10, %rd4, %rd7;
	st.global.f64 	[%rd10], %fd4;
	ret;

}
	// .globl	_Z9setuprandP17curandStateXORWOW
.visible .entry _Z9setuprandP17curandStateXORWOW(
	.param .u64 .ptr .align 1 _Z9setuprandP17curandStateXORWOW_param_0
)
{
	.reg .pred 	%p<24>;
	.reg .b32 	%r<406>;
	.reg .b64 	%rd<18>;

	ld.param.u64 	%rd8, [_Z9setuprandP17curandStateXORWOW_param_0];
	cvta.to.global.u64 	%rd9, %rd8;
	mov.u32 	%r182, %tid.x;
	mov.u32 	%r183, %ctaid.x;
	mov.u32 	%r184, %ntid.x;
	mad.lo.s32 	%r185, %r183, %r184, %r182;
	cvt.s64.s32 	%rd17, %r185;
	mul.wide.s32 	%rd10, %r185, 48;
	add.s64 	%rd2, %rd9, %rd10;
	mov.b32 	%r186, 1593684748;
	mov.b32 	%r187, 832094735;
	st.global.v2.u32 	[%rd2], {%r187, %r186};
	mov.b32 	%r188, -123459836;
	mov.b32 	%r189, 1111207954;
	st.global.v2.u32 	[%rd2+8], {%r189, %r188};
	mov.b32 	%r190, 1476011280;
	mov.b32 	%r191, -589760388;
	st.global.v2.u32 	[%rd2+16], {%r191, %r190};
	setp.eq.s32 	%p1, %r185, 0;
	@%p1 bra 	$L__BB1_42;
	mov.b32 	%r312, 0;
	mov.u64 	%rd12, precalc_xorwow_matrix;
$L__BB1_2:
	and.b64  	%rd4, %rd17, 3;
	setp.eq.s64 	%p2, %rd4, 0;
	@%p2 bra 	$L__BB1_41;
	mul.wide.u32 	%rd11, %r312, 3200;
	add.s64 	%rd5, %rd12, %rd11;
	cvt.u32.u64 	%r2, %rd4;
	mov.b32 	%r313, 0;
$L__BB1_4:
	mov.b32 	%r326, 0;
	mov.u32 	%r327, %r326;
	mov.u32 	%r328, %r326;
	mov.u32 	%r329, %r326;
	mov.u32 	%r330, %r326;
	mov.u32 	%r319, %r326;
$L__BB1_5:
	mul.wide.u32 	%rd13, %r319, 4;
	add.s64 	%rd14, %rd2, %rd13;
	ld.global.u32 	%r10, [%rd14+4];
	shl.b32 	%r11, %r319, 5;
	mov.b32 	%r325, 0;
$L__BB1_6:
	.pragma "nounroll";
	shr.u32 	%r196, %r10, %r325;
	and.b32  	%r197, %r196, 1;
	setp.eq.b32 	%p3, %r197, 1;
	not.pred 	%p4, %p3;
	add.s32 	%r198, %r11, %r325;
	mul.lo.s32 	%r199, %r198, 5;
	mul.wide.u32 	%rd15, %r199, 4;
	add.s64 	%rd6, %rd5, %rd15;
	@%p4 bra 	$L__BB1_8;
	ld.global.u32 	%r200, [%rd6];
	xor.b32  	%r330, %r330, %r200;
	ld.global.u32 	%r201, [%rd6+4];
	xor.b32  	%r329, %r329, %r201;
	ld.global.u32 	%r202, [%rd6+8];
	xor.b32  	%r328, %r328, %r202;
	ld.global.u32 	%r203, [%rd6+12];
	xor.b32  	%r327, %r327, %r203;
	ld.global.u32 	%r204, [%rd6+16];
	xor.b32  	%r326, %r326, %r204;
$L__BB1_8:
	and.b32  	%r206, %r196, 2;
	setp.eq.s32 	%p5, %r206, 0;
	@%p5 bra 	$L__BB1_10;
	ld.global.u32 	%r207, [%rd6+20];
	xor.b32  	%r330, %r330, %r207;
	ld.global.u32 	%r208, [%rd6+24];
	xor.b32  	%r329, %r329, %r208;
	ld.global.u32 	%r209, [%rd6+28];
	xor.b32  	%r328, %r328, %r209;
	ld.global.u32 	%r210, [%rd6+32];
	xor.b32  	%r327, %r327, %r210;
	ld.global.u32 	%r211, [%rd6+36];
	xor.b32  	%r326, %r326, %r211;
$L__BB1_10:
	and.b32  	%r213, %r196, 4;
	setp.eq.s32 	%p6, %r213, 0;
	@%p6 bra 	$L__BB1_12;
	ld.global.u32 	%r214, [%rd6+40];
	xor.b32  	%r330, %r330, %r214;
	ld.global.u32 	%r215, [%rd6+44];
	xor.b32  	%r329, %r329, %r215;
	ld.global.u32 	%r216, [%rd6+48];
	xor.b32  	%r328, %r328, %r216;
	ld.global.u32 	%r217, [%rd6+52];
	xor.b32  	%r327, %r327, %r217;
	ld.global.u32 	%r218, [%rd6+56];
	xor.b32  	%r326, %r326, %r218;
$L__BB1_12:
	and.b32  	%r220, %r196, 8;
	setp.eq.s32 	%p7, %r220, 0;
	@%p7 bra 	$L__BB1_14;
	ld.global.u32 	%r221, [%rd6+60];
	xor.b32  	%r330, %r330, %r221;
	ld.global.u32 	%r222, [%rd6+64];
	xor.b32  	%r329, %r329, %r222;
	ld.global.u32 	%r223, [%rd6+68];
	xor.b32  	%r328, %r328, %r223;
	ld.global.u32 	%r224, [%rd6+72];
	xor.b32  	%r327, %r327, %r224;
	ld.global.u32 	%r225, [%rd6+76];
	xor.b32  	%r326, %r326, %r225;
$L__BB1_14:
	and.b32  	%r227, %r196, 16;
	setp.eq.s32 	%p8, %r227, 0;
	@%p8 bra 	$L__BB1_16;
	ld.global.u32 	%r228, [%rd6+80];
	xor.b32  	%r330, %r330, %r228;
	ld.global.u32 	%r229, [%rd6+84];
	xor.b32  	%r329, %r329, %r229;
	ld.global.u32 	%r230, [%rd6+88];
	xor.b32  	%r328, %r328, %r230;
	ld.global.u32 	%r231, [%rd6+92];
	xor.b32  	%r327, %r327, %r231;
	ld.global.u32 	%r232, [%rd6+96];
	xor.b32  	%r326, %r326, %r232;
$L__BB1_16:
	and.b32  	%r234, %r196, 32;
	setp.eq.s32 	%p9, %r234, 0;
	@%p9 bra 	$L__BB1_18;
	ld.global.u32 	%r235, [%rd6+100];
	xor.b32  	%r330, %r330, %r235;
	ld.global.u32 	%r236, [%rd6+104];
	xor.b32  	%r329, %r329, %r236;
	ld.global.u32 	%r237, [%rd6+108];
	xor.b32  	%r328, %r328, %r237;
	ld.global.u32 	%r238, [%rd6+112];
	xor.b32  	%r327, %r327, %r238;
	ld.global.u32 	%r239, [%rd6+116];
	xor.b32  	%r326, %r326, %r239;
$L__BB1_18:
	and.b32  	%r241, %r196, 64;
	setp.eq.s32 	%p10, %r241, 0;
	@%p10 bra 	$L__BB1_20;
	ld.global.u32 	%r242, [%rd6+120];
	xor.b32  	%r330, %r330, %r242;
	ld.global.u32 	%r243, [%rd6+124];
	xor.b32  	%r329, %r329, %r243;
	ld.global.u32 	%r244, [%rd6+128];
	xor.b32  	%r328, %r328, %r244;
	ld.global.u32 	%r245, [%rd6+132];
	xor.b32  	%r327, %r327, %r245;
	ld.global.u32 	%r246, [%rd6+136];
	xor.b32  	%r326, %r326, %r246;
$L__BB1_20:
	and.b32  	%r248, %r196, 128;
	setp.eq.s32 	%p11, %r248, 0;
	@%p11 bra 	$L__BB1_22;
	ld.global.u32 	%r249, [%rd6+140];
	xor.b32  	%r330, %r330, %r249;
	ld.global.u32 	%r250, [%rd6+144];
	xor.b32  	%r329, %r329, %r250;
	ld.global.u32 	%r251, [%rd6+148];
	xor.b32  	%r328, %r328, %r251;
	ld.global.u32 	%r252, [%rd6+152];
	xor.b32  	%r327, %r327, %r252;
	ld.global.u32 	%r253, [%rd6+156];
	xor.b32  	%r326, %r326, %r253;
$L__BB1_22:
	and.b32  	%r255, %r196, 256;
	setp.eq.s32 	%p12, %r255, 0;
	@%p12 bra 	$L__BB1_24;
	ld.global.u32 	%r256, [%rd6+160];
	xor.b32  	%r330, %r330, %r256;
	ld.global.u32 	%r257, [%rd6+164];
	xor.b32  	%r329, %r329, %r257;
	ld.global.u32 	%r258, [%rd6+168];
	xor.b32  	%r328, %r328, %r258;
	ld.global.u32 	%r259, [%rd6+172];
	xor.b32  	%r327, %r327, %r259;
	ld.global.u32 	%r260, [%rd6+176];
	xor.b32  	%r326, %r326, %r260;
$L__BB1_24:
	and.b32  	%r262, %r196, 512;
	setp.eq.s32 	%p13, %r262, 0;
	@%p13 bra 	$L__BB1_26;
	ld.global.u32 	%r263, [%rd6+180];
	xor.b32  	%r330, %r330, %r263;
	ld.global.u32 	%r264, [%rd6+184];
	xor.b32  	%r329, %r329, %r264;
	ld.global.u32 	%r265, [%rd6+188];
	xor.b32  	%r328, %r328, %r265;
	ld.global.u32 	%r266, [%rd6+192];
	xor.b32  	%r327, %r327, %r266;
	ld.global.u32 	%r267, [%rd6+196];
	xor.b32  	%r326, %r326, %r267;
$L__BB1_26:
	and.b32  	%r269, %r196, 1024;
	setp.eq.s32 	%p14, %r269, 0;
	@%p14 bra 	$L__BB1_28;
	ld.global.u32 	%r270, [%rd6+200];
	xor.b32  	%r330, %r330, %r270;
	ld.global.u32 	%r271, [%rd6+204];
	xor.b32  	%r329, %r329, %r271;
	ld.global.u32 	%r272, [%rd6+208];
	xor.b32  	%r328, %r328, %r272;
	ld.global.u32 	%r273, [%rd6+212];
	xor.b32  	%r327, %r327, %r273;
	ld.global.u32 	%r274, [%rd6+216];
	xor.b32  	%r326, %r326, %r274;
$L__BB1_28:
	and.b32  	%r276, %r196, 2048;
	setp.eq.s32 	%p15, %r276, 0;
	@%p15 bra 	$L__BB1_30;
	ld.global.u32 	%r277, [%rd6+220];
	xor.b32  	%r330, %r330, %r277;
	ld.global.u32 	%r278, [%rd6+224];
	xor.b32  	%r329, %r329, %r278;
	ld.global.u32 	%r279, [%rd6+228];
	xor.b32  	%r328, %r328, %r279;
	ld.global.u32 	%r280, [%rd6+232];
	xor.b32  	%r327, %r327, %r280;
	ld.global.u32 	%r281, [%rd6+236];
	xor.b32  	%r326, %r326, %r281;
$L__BB1_30:
	and.b32  	%r283, %r196, 4096;
	setp.eq.s32 	%p16, %r283, 0;
	@%p16 bra 	$L__BB1_32;
	ld.global.u32 	%r284, [%rd6+240];
	xor.b32  	%r330, %r330, %r284;
	ld.global.u32 	%r285, [%rd6+244];
	xor.b32  	%r329, %r329, %r285;
	ld.global.u32 	%r286, [%rd6+248];
	xor.b32  	%r328, %r328, %r286;
	ld.global.u32 	%r287, [%rd6+252];
	xor.b32  	%r327, %r327, %r287;
	ld.global.u32 	%r288, [%rd6+256];
	xor.b32  	%r326, %r326, %r288;
$L__BB1_32:
	and.b32  	%r290, %r196, 8192;
	setp.eq.s32 	%p17, %r290, 0;
	@%p17 bra 	$L__BB1_34;
	ld.global.u32 	%r291, [%rd6+260];
	xor.b32  	%r330, %r330, %r291;
	ld.global.u32 	%r292, [%rd6+264];
	xor.b32  	%r329, %r329, %r292;
	ld.global.u32 	%r293, [%rd6+268];
	xor.b32  	%r328, %r328, %r293;
	ld.global.u32 	%r294, [%rd6+272];
	xor.b32  	%r327, %r327, %r294;
	ld.global.u32 	%r295, [%rd6+276];
	xor.b32  	%r326, %r326, %r295;
$L__BB1_34:
	and.b32  	%r297, %r196, 16384;
	setp.eq.s32 	%p18, %r297, 0;
	@%p18 bra 	$L__BB1_36;
	ld.global.u32 	%r298, [%rd6+280];
	xor.b32  	%r330, %r330, %r298;
	ld.global.u32 	%r299, [%rd6+284];
	xor.b32  	%r329, %r329, %r299;
	ld.global.u32 	%r300, [%rd6+288];
	xor.b32  	%r328, %r328, %r300;
	ld.global.u32 	%r301, [%rd6+292];
	xor.b32  	%r327, %r327, %r301;
	ld.global.u32 	%r302, [%rd6+296];
	xor.b32  	%r326, %r326, %r302;
$L__BB1_36:
	and.b32  	%r304, %r196, 32768;
	setp.eq.s32 	%p19, %r304, 0;
	@%p19 bra 	$L__BB1_38;
	ld.global.u32 	%r305, [%rd6+300];
	xor.b32  	%r330, %r330, %r305;
	ld.global.u32 	%r306, [%rd6+304];
	xor.b32  	%r329, %r329, %r306;
	ld.global.u32 	%r307, [%rd6+308];
	xor.b32  	%r328, %r328, %r307;
	ld.global.u32 	%r308, [%rd6+312];
	xor.b32  	%r327, %r327, %r308;
	ld.global.u32 	%r309, [%rd6+316];
	xor.b32  	%r326, %r326, %r309;
$L__BB1_38:
	add.s32 	%r325, %r325, 16;
	setp.ne.s32 	%p20, %r325, 32;
	@%p20 bra 	$L__BB1_6;
	mad.lo.s32 	%r310, %r319, -31, %r11;
	add.s32 	%r319, %r310, 1;
	setp.ne.s32 	%p21, %r319, 5;
	@%p21 bra 	$L__BB1_5;
	st.global.u32 	[%rd2+4], %r330;
	st.global.u32 	[%rd2+8], %r329;
	st.global.u32 	[%rd2+12], %r328;
	st.global.u32 	[%rd2+16], %r327;
	st.global.u32 	[%rd2+20], %r326;
	add.s32 	%r313, %r313, 1;
	setp.lt.u32 	%p22, %r313, %r2;
	@%p22 bra 	$L__BB1_4;
$L__BB1_41:
	shr.u64 	%rd7, %rd17, 2;
	add.s32 	%r312, %r312, 1;
	setp.gt.u64 	%p23, %rd17, 3;
	mov.u64 	%rd17, %rd7;
	@%p23 bra 	$L__BB1_2;
$L__BB1_42:
	mov.b32 	%r311, 0;
	st.global.v2.u32 	[%rd2+24], {%r311, %r311};
	st.global.u32 	[%rd2+32], %r311;
	mov.b64 	%rd16, 0;
	st.global.u64 	[%rd2+40], %rd16;
	ret;

}
	// .globl	_Z10randvectorPdS_S_P17curandStateXORWOW
.visible .entry _Z10randvectorPdS_S_P17curandStateXORWOW(
	.param .u64 .ptr .align 1 _Z10randvectorPdS_S_P17curandStateXORWOW_param_0,
	.param .u64 .ptr .align 1 _Z10randvectorPdS_S_P17curandStateXORWOW_param_1,
	.param .u64 .ptr .align 1 _Z10randvectorPdS_S_P17curandStateXORWOW_param_2,
	.param .u64 .ptr .align 1 _Z10randvectorPdS_S_P17curandStateXORWOW_param_3
)
{
	.reg .b32 	%r<29>;
	.reg .b64 	%rd<18>;
	.reg .b64 	%fd<7>;

	ld.param.u64 	%rd1, [_Z10randvectorPdS_S_P17curandStateXORWOW_param_0];
	ld.param.u64 	%rd2, [_Z10randvectorPdS_S_P17curandStateXORWOW_param_1];
	ld.param.u64 	%rd3, [_Z10randvectorPdS_S_P17curandStateXORWOW_param_2];
	ld.param.u64 	%rd4, [_Z10randvectorPdS_S_P17curandStateXORWOW_param_3];
	cvta.to.global.u64 	%rd5, %rd1;
	cvta.to.global.u64 	%rd6, %rd3;
	cvta.to.global.u64 	%rd7, %rd2;
	cvta.to.global.u64 	%rd8, %rd4;
	mov.u32 	%r1, %tid.x;
	mov.u32 	%r2, %ctaid.x;
	mov.u32 	%r3, %ntid.x;
	mad.lo.s32 	%r4, %r2, %r3, %r1;
	mul.wide.s32 	%rd9, %r4, 48;
	add.s64 	%rd10, %rd8, %rd9;
	ld.global.v2.u32 	{%r5, %r6}, [%rd10];
	ld.global.v2.u32 	{%r7, %r8}, [%rd10+8];
	ld.global.v2.u32 	{%r9, %r10}, [%rd10+16];
	shr.u32 	%r11, %r6, 2;
	xor.b32  	%r12, %r11, %r6;
	shl.b32 	%r13, %r10, 4;
	shl.b32 	%r14, %r12, 1;
	xor.b32  	%r15, %r13, %r14;
	xor.b32  	%r16, %r15, %r10;
	xor.b32  	%r17, %r16, %r12;
	add.s32 	%r18, %r5, %r17;
	add.s32 	%r19, %r18, 362437;
	shr.u32 	%r20, %r7, 2;
	xor.b32  	%r21, %r20, %r7;
	shl.b32 	%r22, %r17, 4;
	shl.b32 	%r23, %r21, 1;
	xor.b32  	%r24, %r23, %r22;
	xor.b32  	%r25, %r24, %r21;
	xor.b32  	%r26, %r25, %r17;
	add.s32 	%r27, %r5, 724874;
	add.s32 	%r28, %r26, %r27;
	cvt.u64.u32 	%rd11, %r19;
	mul.wide.u32 	%rd12, %r28, 2097152;
	xor.b64  	%rd13, %rd12, %rd11;
	cvt.rn.f64.u64 	%fd1, %rd13;
	fma.rn.f64 	%fd2, %fd1, 0d3CA0000000000000, 0d3C90000000000000;
	st.global.v2.u32 	[%rd10], {%r27, %r8};
	st.global.v2.u32 	[%rd10+8], {%r9, %r10};
	st.global.v2.u32 	[%rd10+16], {%r17, %r26};
	mul.wide.s32 	%rd14, %r4, 8;
	add.s64 	%rd15, %rd7, %rd14;
	ld.global.f64 	%fd3, [%rd15];
	add.s64 	%rd16, %rd6, %rd14;
	ld.global.f64 	%fd4, [%rd16];
	sub.f64 	%fd5, %fd4, %fd3;
	fma.rn.f64 	%fd6, %fd5, %fd2, %fd3;
	add.s64 	%rd17, %rd5, %rd14;
	st.global.f64 	[%rd17], %fd6;
	ret;

}


// ===== COMPILED SASS (sm_100) =====

	.target	sm_100

	.elftype	@"ET_EXEC"


//--------------------- .note.nv.tkinfo           --------------------------
	.section	.note.nv.tkinfo,"",@"SHT_NOTE"
	.sectionflags	@"SHF_NOTE_NV_TKINFO"
	.tkinfo
        /*0018*/ 	.word	0x00000002
        /*0030*/ 	.string	""
        /*0030*/ 	.string	"ptxas"
        /*0030*/ 	.string	"Cuda compilation tools, release 13.0, V13.0.88"
        /*0030*/ 	.string	"Build cuda_13.0.r13.0/compiler.36424714_0"
        /*0030*/ 	.string	"-arch sm_100 -m 64 "



//--------------------- .note.nv.cuinfo           --------------------------
	.section	.note.nv.cuinfo,"",@"SHT_NOTE"
	.sectionflags	@"SHF_NOTE_NV_CUINFO"
        /*0018*/ 	.short	0x0002
        /*001a*/ 	.short	0x0064
        /*001c*/ 	.short	0x0082
	.zero		2


//--------------------- .nv.info                  --------------------------
	.section	.nv.info,"",@"SHT_CUDA_INFO"
	.align	4


	//----- nvinfo : EIATTR_REGCOUNT
	.align		4
        /*0000*/ 	.byte	0x04, 0x2f
        /*0002*/ 	.short	(.L_10 - .L_9)
	.align		4
.L_9:
        /*0004*/ 	.word	index@(_Z1fPdS_S_)
        /*0008*/ 	.word	0x0000000e


	//----- nvinfo : EIATTR_FRAME_SIZE
	.align		4
.L_10:
        /*000c*/ 	.byte	0x04, 0x11
        /*000e*/ 	.short	(.L_12 - .L_11)
	.align		4
.L_11:
        /*0010*/ 	.word	index@(_Z1fPdS_S_)
        /*0014*/ 	.word	0x00000000


	//----- nvinfo : EIATTR_REGCOUNT
	.align		4
.L_12:
        /*0018*/ 	.byte	0x04, 0x2f
        /*001a*/ 	.short	(.L_14 - .L_13)
	.align		4
.L_13:
        /*001c*/ 	.word	index@(_Z9setuprandP17curandStateXORWOW)
        /*0020*/ 	.word	0x0000001f


	//----- nvinfo : EIATTR_FRAME_SIZE
	.align		4
.L_14:
        /*0024*/ 	.byte	0x04, 0x11
        /*0026*/ 	.short	(.L_16 - .L_15)
	.align		4
.L_15:
        /*0028*/ 	.word	index@(_Z9setuprandP17curandStateXORWOW)
        /*002c*/ 	.word	0x00000000


	//----- nvinfo : EIATTR_REGCOUNT
	.align		4
.L_16:
        /*0030*/ 	.byte	0x04, 0x2f
        /*0032*/ 	.short	(.L_18 - .L_17)
	.align		4
.L_17:
        /*0034*/ 	.word	index@(_Z10randvectorPdS_S_P17curandStateXORWOW)
        /*0038*/ 	.word	0x00000018


	//----- nvinfo : EIATTR_FRAME_SIZE
	.align		4
.L_18:
        /*003c*/ 	.byte	0x04, 0x11
        /*003e*/ 	.short	(.L_20 - .L_19)
	.align		4
.L_19:
        /*0040*/ 	.word	index@(_Z10randvectorPdS_S_P17curandStateXORWOW)
        /*0044*/ 	.word	0x00000000


	//----- nvinfo : EIATTR_MIN_STACK_SIZE
	.align		4
.L_20:
        /*0048*/ 	.byte	0x04, 0x12
        /*004a*/ 	.short	(.L_22 - .L_21)
	.align		4
.L_21:
        /*004c*/ 	.word	index@(_Z10randvectorPdS_S_P17curandStateXORWOW)
        /*0050*/ 	.word	0x00000000


	//----- nvinfo : EIATTR_MIN_STACK_SIZE
	.align		4
.L_22:
        /*0054*/ 	.byte	0x04, 0x12
        /*0056*/ 	.short	(.L_24 - .L_23)
	.align		4
.L_23:
        /*0058*/ 	.word	index@(_Z9setuprandP17curandStateXORWOW)
        /*005c*/ 	.word	0x00000000


	//----- nvinfo : EIATTR_MIN_STACK_SIZE
	.align		4
.L_24:
        /*0060*/ 	.byte	0x04, 0x12
        /*0062*/ 	.short	(.L_26 - .L_25)
	.align		4
.L_25:
        /*0064*/ 	.word	index@(_Z1fPdS_S_)
        /*0068*/ 	.word	0x00000000
.L_26:


//--------------------- .nv.compat                --------------------------
	.section	.nv.compat,"",@"SHT_CUDA_COMPAT_INFO"
	.align	4
        /*0000*/ 	.byte	0x02, 0x09, 0x00, 0x00, 0x02, 0x02, 0x01, 0x00, 0x02, 0x05, 0x05, 0x00, 0x03, 0x07, 0x01, 0x01
        /*0010*/ 	.byte	0x02, 0x03, 0x00, 0x00, 0x02, 0x06, 0x01, 0x00, 0x04, 0x0b, 0x08, 0x00, 0x01, 0x00, 0x00, 0x00
        /*0020*/ 	.byte	0x00, 0x00, 0x00, 0x00


//--------------------- .nv.info._Z10randvectorPdS_S_P17curandStateXORWOW --------------------------
	.section	.nv.info._Z10randvectorPdS_S_P17curandStateXORWOW,"",@"SHT_CUDA_INFO"
	.sectionflags	@""
	.align	4


	//----- nvinfo : EIATTR_CUDA_API_VERSION
	.align		4
        /*0000*/ 	.byte	0x04, 0x37
        /*0002*/ 	.short	(.L_28 - .L_27)
.L_27:
        /*0004*/ 	.word	0x00000082


	//----- nvinfo : EIATTR_KPARAM_INFO
	.align		4
.L_28:
        /*0008*/ 	.byte	0x04, 0x17
        /*000a*/ 	.short	(.L_30 - .L_29)
.L_29:
        /*000c*/ 	.word	0x00000000
        /*0010*/ 	.short	0x0003
        /*0012*/ 	.short	0x0018
        /*0014*/ 	.byte	0x00, 0xf5, 0x21, 0x00


	//----- nvinfo : EIATTR_KPARAM_INFO
	.align		4
.L_30:
        /*0018*/ 	.byte	0x04, 0x17
        /*001a*/ 	.short	(.L_32 - .L_31)
.L_31:
        /*001c*/ 	.word	0x00000000
        /*0020*/ 	.short	0x0002
        /*0022*/ 	.short	0x0010
        /*0024*/ 	.byte	0x00, 0xf5, 0x21, 0x00


	//----- nvinfo : EIATTR_KPARAM_INFO
	.align		4
.L_32:
        /*0028*/ 	.byte	0x04, 0x17
        /*002a*/ 	.short	(.L_34 - .L_33)
.L_33:
        /*002c*/ 	.word	0x00000000
        /*0030*/ 	.short	0x0001
        /*0032*/ 	.short	0x0008
        /*0034*/ 	.byte	0x00, 0xf5, 0x21, 0x00


	//----- nvinfo : EIATTR_KPARAM_INFO
	.align		4
.L_34:
        /*0038*/ 	.byte	0x04, 0x17
        /*003a*/ 	.short	(.L_36 - .L_35)
.L_35:
        /*003c*/ 	.word	0x00000000
        /*0040*/ 	.short	0x0000
        /*0042*/ 	.short	0x0000
        /*0044*/ 	.byte	0x00, 0xf5, 0x21, 0x00


	//----- nvinfo : EIATTR_SPARSE_MMA_MASK
	.align		4
.L_36:
        /*0048*/ 	.byte	0x03, 0x50
        /*004a*/ 	.short	0x0000


	//----- nvinfo : EIATTR_MAXREG_COUNT
	.align		4
        /*004c*/ 	.byte	0x03, 0x1b
        /*004e*/ 	.short	0x00ff


	//----- nvinfo : EIATTR_MERCURY_ISA_VERSION
	.align		4
        /*0050*/ 	.byte	0x03, 0x5f
        /*0052*/ 	.short	0x0101


	//----- nvinfo : EIATTR_VRC_CTA_INIT_COUNT
	.align		4
        /*0054*/ 	.byte	0x02, 0x4a
	.zero		1
	.zero		1


	//----- nvinfo : EIATTR_EXIT_INSTR_OFFSETS
	.align		4
        /*0058*/ 	.byte	0x04, 0x1c
        /*005a*/ 	.short	(.L_38 - .L_37)


	//   ....[0]....
.L_37:
        /*005c*/ 	.word	0x000002f0


	//----- nvinfo : EIATTR_CBANK_PARAM_SIZE
	.align		4
.L_38:
        /*0060*/ 	.byte	0x03, 0x19
        /*0062*/ 	.short	0x0020


	//----- nvinfo : EIATTR_PARAM_CBANK
	.align		4
        /*0064*/ 	.byte	0x04, 0x0a
        /*0066*/ 	.short	(.L_40 - .L_39)
	.align		4
.L_39:
        /*0068*/ 	.word	index@(.nv.constant0._Z10randvectorPdS_S_P17curandStateXORWOW)
        /*006c*/ 	.short	0x0380
        /*006e*/ 	.short	0x0020


	//----- nvinfo : EIATTR_SW_WAR
	.align		4
.L_40:
        /*0070*/ 	.byte	0x04, 0x36
        /*0072*/ 	.short	(.L_42 - .L_41)
.L_41:
        /*0074*/ 	.word	0x00000008
.L_42:


//--------------------- .nv.info._Z9setuprandP17curandStateXORWOW --------------------------
	.section	.nv.info._Z9setuprandP17curandStateXORWOW,"",@"SHT_CUDA_INFO"
	.sectionflags	@""
	.align	4


	//----- nvinfo : EIATTR_CUDA_API_VERSION
	.align		4
        /*0000*/ 	.byte	0x04, 0x37
        /*0002*/ 	.short	(.L_44 - .L_43)
.L_43:
        /*0004*/ 	.word	0x00000082


	//----- nvinfo : EIATTR_KPARAM_INFO
	.align		4
.L_44:
        /*0008*/ 	.byte	0x04, 0x17
        /*000a*/ 	.short	(.L_46 - .L_45)
.L_45:
        /*000c*/ 	.word	0x00000000
        /*0010*/ 	.short	0x0000
        /*0012*/ 	.short	0x0000
        /*0014*/ 	.byte	0x00, 0xf5, 0x21, 0x00


	//----- nvinfo : EIATTR_SPARSE_MMA_MASK
	.align		4
.L_46:
        /*0018*/ 	.byte	0x03, 0x50
        /*001a*/ 	.short	0x0000


	//----- nvinfo : EIATTR_MAXREG_COUNT
	.align		4
        /*001c*/ 	.byte	0x03, 0x1b
        /*001e*/ 	.short	0x00ff


	//----- nvinfo : EIATTR_MERCURY_ISA_VERSION
	.align		4
        /*0020*/ 	.byte	0x03, 0x5f
        /*0022*/ 	.short	0x0101


	//----- nvinfo : EIATTR_VRC_CTA_INIT_COUNT
	.align		4
        /*0024*/ 	.byte	0x02, 0x4a
	.zero		1
	.zero		1


	//----- nvinfo : EIATTR_EXIT_INSTR_OFFSETS
	.align		4
        /*0028*/ 	.byte	0x04, 0x1c
        /*002a*/ 	.short	(.L_48 - .L_47)


	//   ....[0]....
.L_47:
        /*002c*/ 	.word	0x00000e80


	//----- nvinfo : EIATTR_CRS_STACK_SIZE
	.align		4
.L_48:
        /*0030*/ 	.byte	0x04, 0x1e
        /*0032*/ 	.short	(.L_50 - .L_49)
.L_49:
        /*0034*/ 	.word	0x00000000


	//----- nvinfo : EIATTR_CBANK_PARAM_SIZE
	.align		4
.L_50:
        /*0038*/ 	.byte	0x03, 0x19
        /*003a*/ 	.short	0x0008


	//----- nvinfo : EIATTR_PARAM_CBANK
	.align		4
        /*003c*/ 	.byte	0x04, 0x0a
        /*003e*/ 	.short	(.L_52 - .L_51)
	.align		4
.L_51:
        /*0040*/ 	.word	index@(.nv.constant0._Z9setuprandP17curandStateXORWOW)
        /*0044*/ 	.short	0x0380
        /*0046*/ 	.short	0x0008


	//----- nvinfo : EIATTR_SW_WAR
	.align		4
.L_52:
        /*0048*/ 	.byte	0x04, 0x36
        /*004a*/ 	.short	(.L_54 - .L_53)
.L_53:
        /*004c*/ 	.word	0x00000008
.L_54:


//--------------------- .nv.info._Z1fPdS_S_       --------------------------
	.section	.nv.info._Z1fPdS_S_,"",@"SHT_CUDA_INFO"
	.sectionflags	@""
	.align	4


	//----- nvinfo : EIATTR_CUDA_API_VERSION
	.align		4
        /*0000*/ 	.byte	0x04, 0x37
        /*0002*/ 	.short	(.L_56 - .L_55)
.L_55:
        /*0004*/ 	.word	0x00000082


	//----- nvinfo : EIATTR_KPARAM_INFO
	.align		4
.L_56:
        /*0008*/ 	.byte	0x04, 0x17
        /*000a*/ 	.short	(.L_58 - .L_57)
.L_57:
        /*000c*/ 	.word	0x00000000
        /*0010*/ 	.short	0x0002
        /*0012*/ 	.short	0x0010
        /*0014*/ 	.byte	0x00, 0xf5, 0x21, 0x00


	//----- nvinfo : EIATTR_KPARAM_INFO
	.align		4
.L_58:
        /*0018*/ 	.byte	0x04, 0x17
        /*001a*/ 	.short	(.L_60 - .L_59)
.L_59:
        /*001c*/ 	.word	0x00000000
        /*0020*/ 	.short	0x0001
        /*0022*/ 	.short	0x0008
        /*0024*/ 	.byte	0x00, 0xf5, 0x21, 0x00


	//----- nvinfo : EIATTR_KPARAM_INFO
	.align		4
.L_60:
        /*0028*/ 	.byte	0x04, 0x17
        /*002a*/ 	.short	(.L_62 - .L_61)
.L_61:
        /*002c*/ 	.word	0x00000000
        /*0030*/ 	.short	0x0000
        /*0032*/ 	.short	0x0000
        /*0034*/ 	.byte	0x00, 0xf5, 0x21, 0x00


	//----- nvinfo : EIATTR_SPARSE_MMA_MASK
	.align		4
.L_62:
        /*0038*/ 	.byte	0x03, 0x50
        /*003a*/ 	.short	0x0000


	//----- nvinfo : EIATTR_MAXREG_COUNT
	.align		4
        /*003c*/ 	.byte	0x03, 0x1b
        /*003e*/ 	.short	0x00ff


	//----- nvinfo : EIATTR_MERCURY_ISA_VERSION
	.align		4
        /*0040*/ 	.byte	0x03, 0x5f
        /*0042*/ 	.short	0x0101


	//----- nvinfo : EIATTR_VRC_CTA_INIT_COUNT
	.align		4
        /*0044*/ 	.byte	0x02, 0x4a
	.zero		1
	.zero		1


	//----- nvinfo : EIATTR_EXIT_INSTR_OFFSETS
	.align		4
        /*0048*/ 	.byte	0x04, 0x1c
        /*004a*/ 	.short	(.L_64 - .L_63)


	//   ....[0]....
.L_63:
        /*004c*/ 	.word	0x00000110


	//----- nvinfo : EIATTR_CBANK_PARAM_SIZE
	.align		4
.L_64:
        /*0050*/ 	.byte	0x03, 0x19
        /*0052*/ 	.short	0x0018


	//----- nvinfo : EIATTR_PARAM_CBANK
	.align		4
        /*0054*/ 	.byte	0x04, 0x0a
        /*0056*/ 	.short	(.L_66 - .L_65)
	.align		4
.L_65:
        /*0058*/ 	.word	index@(.nv.constant0._Z1fPdS_S_)
        /*005c*/ 	.short	0x0380
        /*005e*/ 	.short	0x0018


	//----- nvinfo : EIATTR_SW_WAR
	.align		4
.L_66:
        /*0060*/ 	.byte	0x04, 0x36
        /*0062*/ 	.short	(.L_68 - .L_67)
.L_67:
        /*0064*/ 	.word	0x00000008
.L_68:


//--------------------- .nv.callgraph             --------------------------
	.section	.nv.callgraph,"",@"SHT_CUDA_CALLGRAPH"
	.align	4
	.sectionentsize	8
	.align		4
        /*0000*/ 	.word	0x00000000
	.align		4
        /*0004*/ 	.word	0xffffffff
	.align		4
        /*0008*/ 	.word	0x00000000
	.align		4
        /*000c*/ 	.word	0xfffffffe
	.align		4
        /*0010*/ 	.word	0x00000000
	.align		4
        /*0014*/ 	.word	0xfffffffd
	.align		4
        /*0018*/ 	.word	0x00000000
	.align		4
        /*001c*/ 	.word	0xfffffffc


//--------------------- .nv.constant4             --------------------------
	.section	.nv.constant4,"a",@progbits
	.align	8
	.align		8
.nv.constant4:
        /*0000*/ 	.dword	precalc_xorwow_matrix
	.align		8
        /*0008*/ 	.dword	precalc_xorwow_offset_matrix
	.align		8
        /*0010*/ 	.dword	mrg32k3aM1
	.align		8
        /*0018*/ 	.dword	mrg32k3aM2
	.align		8
        /*0020*/ 	.dword	mrg32k3aM1SubSeq
	.align		8
        /*0028*/ 	.dword	mrg32k3aM2SubSeq
	.align		8
        /*0030*/ 	.dword	mrg32k3aM1Seq
	.align		8
        /*0038*/ 	.dword	mrg32k3aM2Seq


//--------------------- .nv.constant3             --------------------------
	.section	.nv.constant3,"a",@progbits
	.align	8
.nv.constant3:
	.type		__cr_lgamma_table,@object
	.size		__cr_lgamma_table,(.L_8 - __cr_lgamma_table)
__cr_lgamma_table:
        /*0000*/ 	.byte	0x00, 0x00, 0x00, 0x00, 0x00, 0x00, 0x00, 0x00, 0x00, 0x00, 0x00, 0x00, 0x00, 0x00, 0x00, 0x00
        /*0010*/ 	.byte	0xef, 0x39, 0xfa, 0xfe, 0x42, 0x2e, 0xe6, 0x3f, 0x02, 0x20, 0x2a, 0xfa, 0x0b, 0xab, 0xfc, 0x3f
        /*0020*/ 	.byte	0xf9, 0x2c, 0x92, 0x7c, 0xa7, 0x6c, 0x09, 0x40, 0xc9, 0x79, 0x44, 0x3c, 0x64, 0x26, 0x13, 0x40
        /*0030*/ 	.byte	0xca, 0x01, 0xcf, 0x3a, 0x27, 0x51, 0x1a, 0x40, 0x30, 0xcc, 0x2d, 0xf3, 0xe1, 0x0c, 0x21, 0x40
        /*0040*/ 	.byte	0x0d, 0xb7, 0xfc, 0x82, 0x8e, 0x35, 0x25, 0x40
.L_8:


//--------------------- .text._Z10randvectorPdS_S_P17curandStateXORWOW --------------------------
	.section	.text._Z10randvectorPdS_S_P17curandStateXORWOW,"ax",@progbits
	.align	128
        .global         _Z10randvectorPdS_S_P17curandStateXORWOW
        .type           _Z10randvectorPdS_S_P17curandStateXORWOW,@function
        .size           _Z10randvectorPdS_S_P17curandStateXORWOW,(.L_x_11 - _Z10randvectorPdS_S_P17curandStateXORWOW)
        .other          _Z10randvectorPdS_S_P17curandStateXORWOW,@"STO_CUDA_ENTRY STV_DEFAULT"
_Z10randvectorPdS_S_P17curandStateXORWOW:
.text._Z10randvectorPdS_S_P17curandStateXORWOW:
[----:B------:R-:W-:Y:S01]  /*0000*/  LDC R1, c[0x0][0x37c] ;  /* 0x0000df00ff017b82 */ /* 0x000fe20000000800 */
[----:B------:R-:W0:Y:S07]  /*0010*/  S2R R0, SR_TID.X ;  /* 0x0000000000007919 */ /* 0x000e2e0000002100 */
[----:B------:R-:W0:Y:S01]  /*0020*/  S2UR UR6, SR_CTAID.X ;  /* 0x00000000000679c3 */ /* 0x000e220000002500 */
[----:B------:R-:W1:Y:S07]  /*0030*/  LDCU.64 UR4, c[0x0][0x358] ;  /* 0x00006b00ff0477ac */ /* 0x000e6e0008000a00 */
[----:B------:R-:W0:Y:S08]  /*0040*/  LDC R3, c[0x0][0x360] ;  /* 0x0000d800ff037b82 */ /* 0x000e300000000800 */
[----:B------:R-:W2:Y:S08]  /*0050*/  LDC.64 R4, c[0x0][0x398] ;  /* 0x0000e600ff047b82 */ /* 0x000eb00000000a00 */
[----:B------:R-:W3:Y:S01]  /*0060*/  LDC.64 R12, c[0x0][0x388] ;  /* 0x0000e200ff0c7b82 */ /* 0x000ee20000000a00 */
[----:B0-----:R-:W-:-:S07]  /*0070*/  IMAD R0, R3, UR6, R0 ;  /* 0x0000000603007c24 */ /* 0x001fce000f8e0200 */
[----:B------:R-:W0:Y:S01]  /*0080*/  LDC.64 R18, c[0x0][0x380] ;  /* 0x0000e000ff127b82 */ /* 0x000e220000000a00 */
[----:B--2---:R-:W-:-:S05]  /*0090*/  IMAD.WIDE R4, R0, 0x30, R4 ;  /* 0x0000003000047825 */ /* 0x004fca00078e0204 */
[----:B-1----:R-:W2:Y:S04]  /*00a0*/  LDG.E.64 R2, desc[UR4][R4.64] ;  /* 0x0000000404027981 */ /* 0x002ea8000c1e1b00 */
[----:B------:R-:W4:Y:S04]  /*00b0*/  LDG.E.64 R6, desc[UR4][R4.64+0x10] ;  /* 0x0000100404067981 */ /* 0x000f28000c1e1b00 */
[----:B------:R-:W5:Y:S01]  /*00c0*/  LDG.E.64 R10, desc[UR4][R4.64+0x8] ;  /* 0x00000804040a7981 */ /* 0x000f62000c1e1b00 */
[----:B--2---:R-:W-:Y:S02]  /*00d0*/  SHF.R.U32.HI R8, RZ, 0x2, R3 ;  /* 0x00000002ff087819 */ /* 0x004fe40000011603 */
[----:B------:R-:W-:-:S02]  /*00e0*/  IADD3 R20, PT, PT, R2, 0xb0f8a, RZ ;  /* 0x000b0f8a02147810 */ /* 0x000fc40007ffe0ff */
[----:B------:R-:W-:Y:S01]  /*00f0*/  LOP3.LUT R3, R8, R3, RZ, 0x3c, !PT ;  /* 0x0000000308037212 */ /* 0x000fe200078e3cff */
[----:B----4-:R-:W-:Y:S01]  /*0100*/  IMAD.SHL.U32 R14, R7, 0x10, RZ ;  /* 0x00000010070e7824 */ /* 0x010fe200078e00ff */
[----:B------:R-:W1:Y:S01]  /*0110*/  LDC.64 R8, c[0x0][0x390] ;  /* 0x0000e400ff087b82 */ /* 0x000e620000000a00 */
[----:B------:R2:W-:Y:S01]  /*0120*/  STG.E.64 desc[UR4][R4.64+0x8], R6 ;  /* 0x0000080604007986 */ /* 0x0005e2000c101b04 */
[----:B-----5:R-:W-:Y:S01]  /*0130*/  SHF.R.U32.HI R17, RZ, 0x2, R10 ;  /* 0x00000002ff117819 */ /* 0x020fe2000001160a */
[----:B------:R-:W-:Y:S02]  /*0140*/  IMAD.SHL.U32 R15, R3, 0x2, RZ ;  /* 0x00000002030f7824 */ /* 0x000fe400078e00ff */
[----:B------:R-:W-:Y:S01]  /*0150*/  IMAD.MOV.U32 R21, RZ, RZ, R11 ;  /* 0x000000ffff157224 */ /* 0x000fe200078e000b */
[----:B------:R-:W-:Y:S02]  /*0160*/  LOP3.LUT R17, R17, R10, RZ, 0x3c, !PT ;  /* 0x0000000a11117212 */ /* 0x000fe400078e3cff */
[----:B------:R-:W-:-:S02]  /*0170*/  LOP3.LUT R14, R7, R14, R15, 0x96, !PT ;  /* 0x0000000e070e7212 */ /* 0x000fc400078e960f */
[----:B------:R-:W-:Y:S02]  /*0180*/  STG.E.64 desc[UR4][R4.64], R20 ;  /* 0x0000001404007986 */ /* 0x000fe4000c101b04 */
[----:B------:R-:W-:Y:S02]  /*0190*/  LOP3.LUT R10, R14, R3, RZ, 0x3c, !PT ;  /* 0x000000030e0a7212 */ /* 0x000fe400078e3cff */
[----:B------:R-:W-:-:S03]  /*01a0*/  SHF.L.U32 R3, R17, 0x1, RZ ;  /* 0x0000000111037819 */ /* 0x000fc600000006ff */
[----:B------:R-:W-:-:S05]  /*01b0*/  IMAD.SHL.U32 R14, R10, 0x10, RZ ;  /* 0x000000100a0e7824 */ /* 0x000fca00078e00ff */
[----:B------:R-:W-:Y:S01]  /*01c0*/  LOP3.LUT R3, R17, R3, R14, 0x96, !PT ;  /* 0x0000000311037212 */ /* 0x000fe200078e960e */
[----:B---3--:R-:W-:-:S03]  /*01d0*/  IMAD.WIDE R14, R0, 0x8, R12 ;  /* 0x00000008000e7825 */ /* 0x008fc600078e020c */
[----:B------:R-:W-:Y:S01]  /*01e0*/  LOP3.LUT R11, R3, R10, RZ, 0x3c, !PT ;  /* 0x0000000a030b7212 */ /* 0x000fe200078e3cff */
[----:B-1----:R-:W-:-:S04]  /*01f0*/  IMAD.WIDE R16, R0, 0x8, R8 ;  /* 0x0000000800107825 */ /* 0x002fc800078e0208 */
[----:B------:R1:W-:Y:S04]  /*0200*/  STG.E.64 desc[UR4][R4.64+0x10], R10 ;  /* 0x0000100a04007986 */ /* 0x0003e8000c101b04 */
[----:B------:R-:W1:Y:S04]  /*0210*/  LDG.E.64 R8, desc[UR4][R14.64] ;  /* 0x000000040e087981 */ /* 0x000e68000c1e1b00 */
[----:B------:R-:W1:Y:S01]  /*0220*/  LDG.E.64 R16, desc[UR4][R16.64] ;  /* 0x0000000410107981 */ /* 0x000e62000c1e1b00 */
[----:B------:R-:W-:Y:S01]  /*0230*/  IADD3 R12, PT, PT, R11, R20, RZ ;  /* 0x000000140b0c7210 */ /* 0x000fe20007ffe0ff */
[----:B--2---:R-:W-:Y:S01]  /*0240*/  HFMA2 R7, -RZ, RZ, 1.15625, 0 ;  /* 0x3ca00000ff077431 */ /* 0x004fe200000001ff */
[----:B------:R-:W-:Y:S01]  /*0250*/  IADD3 R3, PT, PT, R2, 0x587c5, R10 ;  /* 0x000587c502037810 */ /* 0x000fe20007ffe00a */
[----:B------:R-:W-:-:S02]  /*0260*/  IMAD.MOV.U32 R6, RZ, RZ, 0x0 ;  /* 0x00000000ff067424 */ /* 0x000fc400078e00ff */
[----:B------:R-:W-:-:S03]  /*0270*/  IMAD.WIDE.U32 R12, R12, 0x200000, RZ ;  /* 0x002000000c0c7825 */ /* 0x000fc600078e00ff */
[----:B------:R-:W-:-:S04]  /*0280*/  LOP3.LUT R12, R12, R3, RZ, 0x3c, !PT ;  /* 0x000000030c0c7212 */ /* 0x000fc800078e3cff */
[----:B------:R-:W2:Y:S02]  /*0290*/  I2F.F64.U64 R2, R12 ;  /* 0x0000000c00027312 */ /* 0x000ea40000301800 */
[----:B--2---:R-:W-:Y:S02]  /*02a0*/  DFMA R2, R2, R6, 5.5511151231257827021e-17 ;  /* 0x3c9000000202742b */ /* 0x004fe40000000006 */
[----:B-1----:R-:W-:-:S08]  /*02b0*/  DADD R4, -R8, R16 ;  /* 0x0000000008047229 */ /* 0x002fd00000000110 */
[----:B------:R-:W-:Y:S01]  /*02c0*/  DFMA R2, R2, R4, R8 ;  /* 0x000000040202722b */ /* 0x000fe20000000008 */
[----:B0-----:R-:W-:-:S06]  /*02d0*/  IMAD.WIDE R4, R0, 0x8, R18 ;  /* 0x0000000800047825 */ /* 0x001fcc00078e0212 */
[----:B------:R-:W-:Y:S01]  /*02e0*/  STG.E.64 desc[UR4][R4.64], R2 ;  /* 0x0000000204007986 */ /* 0x000fe2000c101b04 */
[----:B------:R-:W-:Y:S05]  /*02f0*/  EXIT ;  /* 0x000000000000794d */ /* 0x000fea0003800000 */
.L_x_0:
[----:B------:R-:W-:-:S00]  /*0300*/  BRA `(.L_x_0) ;  /* 0xfffffffc00fc7947 */ /* 0x000fc0000383ffff */
[----:B------:R-:W-:-:S00]  /*0310*/  NOP ;  /* 0x0000000000007918 */ /* 0x000fc00000000000 */
        /* <DEDUP_REMOVED lines=14> */
.L_x_11:


//--------------------- .text._Z9setuprandP17curandStateXORWOW --------------------------
	.section	.text._Z9setuprandP17curandStateXORWOW,"ax",@progbits
	.align	128
        .global         _Z9setuprandP17curandStateXORWOW
        .type           _Z9setuprandP17curandStateXORWOW,@function
        .size           _Z9setuprandP17curandStateXORWOW,(.L_x_12 - _Z9setuprandP17curandStateXORWOW)
        .other          _Z9setuprandP17curandStateXORWOW,@"STO_CUDA_ENTRY STV_DEFAULT"
_Z9setuprandP17curandStateXORWOW:
.text._Z9setuprandP17curandStateXORWOW:
[----:B------:R-:W-:Y:S01]  /*0000*/  LDC R1, c[0x0][0x37c] ;  /* 0x0000df00ff017b82 */ /* 0x000fe20000000800 */
[----:B------:R-:W0:Y:S07]  /*0010*/  S2R R13, SR_TID.X ;  /* 0x00000000000d7919 */ /* 0x000e2e0000002100 */
[----:B------:R-:W0:Y:S01]  /*0020*/  S2UR UR6, SR_CTAID.X ;  /* 0x00000000000679c3 */ /* 0x000e220000002500 */
[----:B------:R-:W1:Y:S01]  /*0030*/  LDCU.64 UR4, c[0x0][0x358] ;  /* 0x00006b00ff0477ac */ /* 0x000e620008000a00 */
[----:B------:R-:W-:Y:S01]  /*0040*/  IMAD.MOV.U32 R2, RZ, RZ, 0x3198c20f ;  /* 0x3198c20fff027424 */ /* 0x000fe200078e00ff */
[----:B------:R-:W-:Y:S01]  /*0050*/  BSSY.RECONVERGENT B0, `(.L_x_1) ;  /* 0x00000df000007945 */ /* 0x000fe20003800200 */
[----:B------:R-:W-:-:S02]  /*0060*/  IMAD.MOV.U32 R3, RZ, RZ, 0x5efdb30c ;  /* 0x5efdb30cff037424 */ /* 0x000fc400078e00ff */
[----:B------:R-:W-:Y:S02]  /*0070*/  IMAD.MOV.U32 R4, RZ, RZ, 0x423bb012 ;  /* 0x423bb012ff047424 */ /* 0x000fe400078e00ff */
[----:B------:R-:W0:Y:S01]  /*0080*/  LDC R0, c[0x0][0x360] ;  /* 0x0000d800ff007b82 */ /* 0x000e220000000800 */
[----:B------:R-:W-:Y:S02]  /*0090*/  IMAD.MOV.U32 R5, RZ, RZ, -0x75bd8fc ;  /* 0xf8a42704ff057424 */ /* 0x000fe400078e00ff */
[----:B------:R-:W-:Y:S02]  /*00a0*/  IMAD.MOV.U32 R8, RZ, RZ, -0x23270784 ;  /* 0xdcd8f87cff087424 */ /* 0x000fe400078e00ff */
[----:B------:R-:W-:-:S03]  /*00b0*/  IMAD.MOV.U32 R9, RZ, RZ, 0x57fa2510 ;  /* 0x57fa2510ff097424 */ /* 0x000fc600078e00ff */
[----:B------:R-:W2:Y:S01]  /*00c0*/  LDC.64 R6, c[0x0][0x380] ;  /* 0x0000e000ff067b82 */ /* 0x000ea20000000a00 */
[----:B0-----:R-:W-:-:S05]  /*00d0*/  IMAD R13, R0, UR6, R13 ;  /* 0x00000006000d7c24 */ /* 0x001fca000f8e020d */
[C---:B------:R-:W-:Y:S01]  /*00e0*/  ISETP.NE.AND P0, PT, R13.reuse, RZ, PT ;  /* 0x000000ff0d00720c */ /* 0x040fe20003f05270 */
[----:B--2---:R-:W-:-:S05]  /*00f0*/  IMAD.WIDE R6, R13, 0x30, R6 ;  /* 0x000000300d067825 */ /* 0x004fca00078e0206 */
[----:B-1----:R0:W-:Y:S04]  /*0100*/  STG.E.64 desc[UR4][R6.64], R2 ;  /* 0x0000000206007986 */ /* 0x0021e8000c101b04 */
[----:B------:R0:W-:Y:S04]  /*0110*/  STG.E.64 desc[UR4][R6.64+0x8], R4 ;  /* 0x0000080406007986 */ /* 0x0001e8000c101b04 */
[----:B------:R0:W-:Y:S01]  /*0120*/  STG.E.64 desc[UR4][R6.64+0x10], R8 ;  /* 0x0000100806007986 */ /* 0x0001e2000c101b04 */
[----:B------:R-:W-:Y:S05]  /*0130*/  @!P0 BRA `(.L_x_2) ;  /* 0x0000000c00408947 */ /* 0x000fea0003800000 */
[----:B------:R-:W-:Y:S01]  /*0140*/  SHF.R.S32.HI R0, RZ, 0x1f, R13 ;  /* 0x0000001fff007819 */ /* 0x000fe2000001140d */
[----:B------:R-:W-:-:S07]  /*0150*/  IMAD.MOV.U32 R12, RZ, RZ, RZ ;  /* 0x000000ffff0c7224 */ /* 0x000fce00078e00ff */
.L_x_8:
[----:B0-----:R-:W-:Y:S01]  /*0160*/  LOP3.LUT R2, R13, 0x3, RZ, 0xc0, !PT ;  /* 0x000000030d027812 */ /* 0x001fe200078ec0ff */
[----:B------:R-:W-:Y:S03]  /*0170*/  BSSY.RECONVERGENT B1, `(.L_x_3) ;  /* 0x00000c6000017945 */ /* 0x000fe60003800200 */
[----:B------:R-:W-:-:S04]  /*0180*/  ISETP.NE.U32.AND P0, PT, R2, RZ, PT ;  /* 0x000000ff0200720c */ /* 0x000fc80003f05070 */
[----:B------:R-:W-:-:S13]  /*0190*/  ISETP.NE.AND.EX P0, PT, RZ, RZ, PT, P0 ;  /* 0x000000ffff00720c */ /* 0x000fda0003f05300 */
[----:B------:R-:W-:Y:S05]  /*01a0*/  @!P0 BRA `(.L_x_4) ;  /* 0x0000000c00088947 */ /* 0x000fea0003800000 */
[----:B------:R-:W0:Y:S01]  /*01b0*/  LDC.64 R8, c[0x4][RZ] ;  /* 0x01000000ff087b82 */ /* 0x000e220000000a00 */
[----:B------:R-:W-:Y:S02]  /*01c0*/  IMAD.MOV.U32 R14, RZ, RZ, RZ ;  /* 0x000000ffff0e7224 */ /* 0x000fe400078e00ff */
[----:B0-----:R-:W-:-:S07]  /*01d0*/  IMAD.WIDE.U32 R8, R12, 0xc80, R8 ;  /* 0x00000c800c087825 */ /* 0x001fce00078e0008 */
.L_x_7:
[----:B0-----:R-:W-:Y:S01]  /*01e0*/  IMAD.MOV.U32 R15, RZ, RZ, RZ ;  /* 0x000000ffff0f7224 */ /* 0x001fe200078e00ff */
[----:B------:R-:W-:Y:S01]  /*01f0*/  CS2R R2, SRZ ;  /* 0x0000000000027805 */ /* 0x000fe2000001ff00 */
[----:B------:R-:W-:Y:S01]  /*0200*/  IMAD.MOV.U32 R17, RZ, RZ, RZ ;  /* 0x000000ffff117224 */ /* 0x000fe200078e00ff */
[----:B------:R-:W-:-:S07]  /*0210*/  CS2R R4, SRZ ;  /* 0x0000000000047805 */ /* 0x000fce000001ff00 */
.L_x_6:
[----:B------:R-:W-:-:S05]  /*0220*/  IMAD.WIDE.U32 R10, R17, 0x4, R6 ;  /* 0x00000004110a7825 */ /* 0x000fca00078e0006 */
[----:B------:R0:W5:Y:S01]  /*0230*/  LDG.E R16, desc[UR4][R10.64+0x4] ;  /* 0x000004040a107981 */ /* 0x000162000c1e1900 */
[----:B------:R-:W-:-:S07]  /*0240*/  IMAD.MOV.U32 R19, RZ, RZ, RZ ;  /* 0x000000ffff137224 */ /* 0x000fce00078e00ff */
.L_x_5:
[----:B-----5:R-:W-:Y:S01]  /*0250*/  SHF.R.U32.HI R24, RZ, R19, R16 ;  /* 0x00000013ff187219 */ /* 0x020fe20000011610 */
[----:B0-----:R-:W-:-:S03]  /*0260*/  IMAD.SHL.U32 R10, R17, 0x20, RZ ;  /* 0x00000020110a7824 */ /* 0x001fc600078e00ff */
[----:B------:R-:W-:Y:S01]  /*0270*/  LOP3.LUT R11, R24, 0x1, RZ, 0xc0, !PT ;  /* 0x00000001180b7812 */ /* 0x000fe200078ec0ff */
[----:B------:R-:W-:-:S03]  /*0280*/  IMAD.IADD R10, R10, 0x1, R19 ;  /* 0x000000010a0a7824 */ /* 0x000fc600078e0213 */
[----:B------:R-:W-:Y:S01]  /*0290*/  ISETP.NE.U32.AND P0, PT, R11, 0x1, PT ;  /* 0x000000010b00780c */ /* 0x000fe20003f05070 */
[----:B------:R-:W-:-:S03]  /*02a0*/  IMAD R11, R10, 0x5, RZ ;  /* 0x000000050a0b7824 */ /* 0x000fc600078e02ff */
[----:B------:R-:W-:Y:S01]  /*02b0*/  R2P PR, R24, 0x7e ;  /* 0x0000007e18007804 */ /* 0x000fe20000000000 */
[----:B------:R-:W-:-:S08]  /*02c0*/  IMAD.WIDE.U32 R10, R11, 0x4, R8 ;  /* 0x000000040b0a7825 */ /* 0x000fd000078e0008 */
[----:B------:R-:W2:Y:S04]  /*02d0*/  @!P0 LDG.E R18, desc[UR4][R10.64] ;  /* 0x000000040a128981 */ /* 0x000ea8000c1e1900 */
[----:B------:R-:W3:Y:S04]  /*02e0*/  @!P0 LDG.E R20, desc[UR4][R10.64+0x10] ;  /* 0x000010040a148981 */ /* 0x000ee8000c1e1900 */
[----:B------:R-:W4:Y:S04]  /*02f0*/  @P1 LDG.E R22, desc[UR4][R10.64+0x14] ;  /* 0x000014040a161981 */ /* 0x000f28000c1e1900 */
[----:B------:R-:W4:Y:S04]  /*0300*/  @P2 LDG.E R26, desc[UR4][R10.64+0x28] ;  /* 0x000028040a1a2981 */ /* 0x000f28000c1e1900 */
[----:B------:R-:W4:Y:S04]  /*0310*/  @!P0 LDG.E R21, desc[UR4][R10.64+0x4] ;  /* 0x000004040a158981 */ /* 0x000f28000c1e1900 */
[----:B------:R-:W4:Y:S04]  /*0320*/  @!P0 LDG.E R23, desc[UR4][R10.64+0xc] ;  /* 0x00000c040a178981 */ /* 0x000f28000c1e1900 */
[----:B------:R-:W4:Y:S04]  /*0330*/  @P1 LDG.E R25, desc[UR4][R10.64+0x18] ;  /* 0x000018040a191981 */ /* 0x000f28000c1e1900 */
[----:B------:R-:W4:Y:S04]  /*0340*/  @P3 LDG.E R28, desc[UR4][R10.64+0x3c] ;  /* 0x00003c040a1c3981 */ /* 0x000f28000c1e1900 */
[----:B------:R-:W4:Y:S01]  /*0350*/  @P6 LDG.E R27, desc[UR4][R10.64+0x7c] ;  /* 0x00007c040a1b6981 */ /* 0x000f22000c1e1900 */
[----:B--2---:R-:W-:-:S03]  /*0360*/  @!P0 LOP3.LUT R15, R15, R18, RZ, 0x3c, !PT ;  /* 0x000000120f0f8212 */ /* 0x004fc600078e3cff */
[----:B------:R-:W2:Y:S01]  /*0370*/  @!P0 LDG.E R18, desc[UR4][R10.64+0x8] ;  /* 0x000008040a128981 */ /* 0x000ea2000c1e1900 */
[----:B---3--:R-:W-:-:S03]  /*0380*/  @!P0 LOP3.LUT R3, R3, R20, RZ, 0x3c, !PT ;  /* 0x0000001403038212 */ /* 0x008fc600078e3cff */
[----:B------:R-:W3:Y:S01]  /*0390*/  @P1 LDG.E R20, desc[UR4][R10.64+0x24] ;  /* 0x000024040a141981 */ /* 0x000ee2000c1e1900 */
[----:B----4-:R-:W-:-:S03]  /*03a0*/  @P1 LOP3.LUT R15, R15, R22, RZ, 0x3c, !PT ;  /* 0x000000160f0f1212 */ /* 0x010fc600078e3cff */
[----:B------:R-:W4:Y:S01]  /*03b0*/  @P2 LDG.E R22, desc[UR4][R10.64+0x38] ;  /* 0x000038040a162981 */ /* 0x000f22000c1e1900 */
[----:B------:R-:W-:-:S03]  /*03c0*/  @P2 LOP3.LUT R15, R15, R26, RZ, 0x3c, !PT ;  /* 0x0000001a0f0f2212 */ /* 0x000fc600078e3cff */
[----:B------:R-:W4:Y:S01]  /*03d0*/  @P4 LDG.E R26, desc[UR4][R10.64+0x50] ;  /* 0x000050040a1a4981 */ /* 0x000f22000c1e1900 */
[----:B------:R-:W-:-:S03]  /*03e0*/  @!P0 LOP3.LUT R4, R4, R21, RZ, 0x3c, !PT ;  /* 0x0000001504048212 */ /* 0x000fc600078e3cff */
[----:B------:R-:W4:Y:S01]  /*03f0*/  @P1 LDG.E R21, desc[UR4][R10.64+0x20] ;  /* 0x000020040a151981 */ /* 0x000f22000c1e1900 */
[----:B------:R-:W-:-:S03]  /*0400*/  @!P0 LOP3.LUT R2, R2, R23, RZ, 0x3c, !PT ;  /* 0x0000001702028212 */ /* 0x000fc600078e3cff */
[----:B------:R-:W4:Y:S01]  /*0410*/  @P2 LDG.E R23, desc[UR4][R10.64+0x2c] ;  /* 0x00002c040a172981 */ /* 0x000f22000c1e1900 */
[----:B------:R-:W-:-:S03]  /*0420*/  @P1 LOP3.LUT R4, R4, R25, RZ, 0x3c, !PT ;  /* 0x0000001904041212 */ /* 0x000fc600078e3cff */
[----:B------:R-:W4:Y:S01]  /*0430*/  @P2 LDG.E R25, desc[UR4][R10.64+0x34] ;  /* 0x000034040a192981 */ /* 0x000f22000c1e1900 */
[----:B--2---:R-:W-:-:S03]  /*0440*/  @!P0 LOP3.LUT R5, R5, R18, RZ, 0x3c, !PT ;  /* 0x0000001205058212 */ /* 0x004fc600078e3cff */
[----:B------:R-:W2:Y:S01]  /*0450*/  @P1 LDG.E R18, desc[UR4][R10.64+0x1c] ;  /* 0x00001c040a121981 */ /* 0x000ea2000c1e1900 */
[----:B---3--:R-:W-:-:S03]  /*0460*/  @P1 LOP3.LUT R3, R3, R20, RZ, 0x3c, !PT ;  /* 0x0000001403031212 */ /* 0x008fc600078e3cff */
[----:B------:R-:W3:Y:S01]  /*0470*/  @P2 LDG.E R20, desc[UR4][R10.64+0x30] ;  /* 0x000030040a142981 */ /* 0x000ee2000c1e1900 */
[----:B----4-:R-:W-:-:S03]  /*0480*/  @P2 LOP3.LUT R3, R3, R22, RZ, 0x3c, !PT ;  /* 0x0000001603032212 */ /* 0x010fc600078e3cff */
[----:B------:R-:W4:Y:S01]  /*0490*/  @P3 LDG.E R22, desc[UR4][R10.64+0x4c] ;  /* 0x00004c040a163981 */ /* 0x000f22000c1e1900 */
[----:B------:R-:W-:-:S04]  /*04a0*/  @P3 LOP3.LUT R15, R15, R28, RZ, 0x3c, !PT ;  /* 0x0000001c0f0f3212 */ /* 0x000fc800078e3cff */
[----:B------:R-:W-:Y:S02]  /*04b0*/  @P4 LOP3.LUT R15, R15, R26, RZ, 0x3c, !PT ;  /* 0x0000001a0f0f4212 */ /* 0x000fe400078e3cff */
[----:B------:R-:W-:Y:S01]  /*04c0*/  @P1 LOP3.LUT R2, R2, R21, RZ, 0x3c, !PT ;  /* 0x0000001502021212 */ /* 0x000fe200078e3cff */
[----:B------:R-:W4:Y:S04]  /*04d0*/  @P5 LDG.E R26, desc[UR4][R10.64+0x64] ;  /* 0x000064040a1a5981 */ /* 0x000f28000c1e1900 */
[----:B------:R-:W4:Y:S01]  /*04e0*/  @P3 LDG.E R21, desc[UR4][R10.64+0x40] ;  /* 0x000040040a153981 */ /* 0x000f22000c1e1900 */
[----:B------:R-:W-:Y:S02]  /*04f0*/  @P2 LOP3.LUT R4, R4, R23, RZ, 0x3c, !PT ;  /* 0x0000001704042212 */ /* 0x000fe400078e3cff */
[----:B------:R-:W-:Y:S01]  /*0500*/  @P2 LOP3.LUT R2, R2, R25, RZ, 0x3c, !PT ;  /* 0x0000001902022212 */ /* 0x000fe200078e3cff */
[----:B------:R-:W4:Y:S04]  /*0510*/  @P3 LDG.E R23, desc[UR4][R10.64+0x48] ;  /* 0x000048040a173981 */ /* 0x000f28000c1e1900 */
[----:B------:R-:W4:Y:S01]  /*0520*/  @P4 LDG.E R25, desc[UR4][R10.64+0x54] ;  /* 0x000054040a194981 */ /* 0x000f22000c1e1900 */
[----:B--2---:R-:W-:-:S03]  /*0530*/  @P1 LOP3.LUT R5, R5, R18, RZ, 0x3c, !PT ;  /* 0x0000001205051212 */ /* 0x004fc600078e3cff */
[----:B------:R-:W2:Y:S01]  /*0540*/  @P3 LDG.E R18, desc[UR4][R10.64+0x44] ;  /* 0x000044040a123981 */ /* 0x000ea2000c1e1900 */
[----:B---3--:R-:W-:-:S03]  /*0550*/  @P2 LOP3.LUT R5, R5, R20, RZ, 0x3c, !PT ;  /* 0x0000001405052212 */ /* 0x008fc600078e3cff */
[----:B------:R-:W3:Y:S01]  /*0560*/  @P4 LDG.E R20, desc[UR4][R10.64+0x58] ;  /* 0x000058040a144981 */ /* 0x000ee2000c1e1900 */
[----:B----4-:R-:W-:-:S03]  /*0570*/  @P3 LOP3.LUT R3, R3, R22, RZ, 0x3c, !PT ;  /* 0x0000001603033212 */ /* 0x010fc600078e3cff */
[----:B------:R-:W4:Y:S01]  /*0580*/  @P4 LDG.E R22, desc[UR4][R10.64+0x60] ;  /* 0x000060040a164981 */ /* 0x000f22000c1e1900 */
[----:B------:R-:W-:Y:S02]  /*0590*/  LOP3.LUT P0, RZ, R24, 0x80, RZ, 0xc0, !PT ;  /* 0x0000008018ff7812 */ /* 0x000fe4000780c0ff */
[----:B------:R-:W-:Y:S02]  /*05a0*/  @P5 LOP3.LUT R15, R15, R26, RZ, 0x3c, !PT ;  /* 0x0000001a0f0f5212 */ /* 0x000fe400078e3cff */
[----:B------:R-:W4:Y:S01]  /*05b0*/  @P6 LDG.E R26, desc[UR4][R10.64+0x78] ;  /* 0x000078040a1a6981 */ /* 0x000f22000c1e1900 */
[----:B------:R-:W-:-:S03]  /*05c0*/  @P3 LOP3.LUT R4, R4, R21, RZ, 0x3c, !PT ;  /* 0x0000001504043212 */ /* 0x000fc600078e3cff */
[----:B------:R-:W4:Y:S01]  /*05d0*/  @P4 LDG.E R21, desc[UR4][R10.64+0x5c] ;  /* 0x00005c040a154981 */ /* 0x000f22000c1e1900 */
[----:B------:R-:W-:-:S03]  /*05e0*/  @P3 LOP3.LUT R2, R2, R23, RZ, 0x3c, !PT ;  /* 0x0000001702023212 */ /* 0x000fc600078e3cff */
[----:B------:R-:W4:Y:S01]  /*05f0*/  @P5 LDG.E R23, desc[UR4][R10.64+0x68] ;  /* 0x000068040a175981 */ /* 0x000f22000c1e1900 */
[----:B------:R-:W-:-:S03]  /*0600*/  @P4 LOP3.LUT R4, R4, R25, RZ, 0x3c, !PT ;  /* 0x0000001904044212 */ /* 0x000fc600078e3cff */
[----:B------:R-:W4:Y:S01]  /*0610*/  @P5 LDG.E R25, desc[UR4][R10.64+0x70] ;  /* 0x000070040a195981 */ /* 0x000f22000c1e1900 */
[----:B--2---:R-:W-:-:S03]  /*0620*/  @P3 LOP3.LUT R5, R5, R18, RZ, 0x3c, !PT ;  /* 0x0000001205053212 */ /* 0x004fc600078e3cff */
[----:B------:R-:W2:Y:S01]  /*0630*/  @P5 LDG.E R18, desc[UR4][R10.64+0x6c] ;  /* 0x00006c040a125981 */ /* 0x000ea2000c1e1900 */
[----:B---3--:R-:W-:-:S03]  /*0640*/  @P4 LOP3.LUT R5, R5, R20, RZ, 0x3c, !PT ;  /* 0x0000001405054212 */ /* 0x008fc600078e3cff */
[----:B------:R-:W3:Y:S01]  /*0650*/  @P5 LDG.E R20, desc[UR4][R10.64+0x74] ;  /* 0x000074040a145981 */ /* 0x000ee2000c1e1900 */
[----:B----4-:R-:W-:-:S03]  /*0660*/  @P4 LOP3.LUT R3, R3, R22, RZ, 0x3c, !PT ;  /* 0x0000001603034212 */ /* 0x010fc600078e3cff */
[----:B------:R-:W4:Y:S01]  /*0670*/  @P0 LDG.E R22, desc[UR4][R10.64+0x8c] ;  /* 0x00008c040a160981 */ /* 0x000f22000c1e1900 */
[----:B------:R-:W-:-:S03]  /*0680*/  @P6 LOP3.LUT R15, R15, R26, RZ, 0x3c, !PT ;  /* 0x0000001a0f0f6212 */ /* 0x000fc600078e3cff */
        /* <DEDUP_REMOVED lines=13> */
[----:B------:R-:W-:Y:S02]  /*0760*/  @P6 LOP3.LUT R4, R4, R27, RZ, 0x3c, !PT ;  /* 0x0000001b04046212 */ /* 0x000fe400078e3cff */
[----:B------:R-:W-:Y:S02]  /*0770*/  @P6 LOP3.LUT R2, R2, R21, RZ, 0x3c, !PT ;  /* 0x0000001502026212 */ /* 0x000fe400078e3cff */
[----:B------:R-:W-:Y:S02]  /*0780*/  @P0 LOP3.LUT R4, R4, R23, RZ, 0x3c, !PT ;  /* 0x0000001704040212 */ /* 0x000fe400078e3cff */
[----:B------:R-:W-:Y:S02]  /*0790*/  @P0 LOP3.LUT R2, R2, R25, RZ, 0x3c, !PT ;  /* 0x0000001902020212 */ /* 0x000fe400078e3cff */
[----:B--2---:R-:W-:Y:S02]  /*07a0*/  @P6 LOP3.LUT R5, R5, R18, RZ, 0x3c, !PT ;  /* 0x0000001205056212 */ /* 0x004fe400078e3cff */
[----:B---3--:R-:W-:-:S02]  /*07b0*/  @P6 LOP3.LUT R3, R3, R20, RZ, 0x3c, !PT ;  /* 0x0000001403036212 */ /* 0x008fc400078e3cff */
[----:B----4-:R-:W-:Y:S02]  /*07c0*/  @P0 LOP3.LUT R5, R5, R22, RZ, 0x3c, !PT ;  /* 0x0000001605050212 */ /* 0x010fe400078e3cff */
[----:B------:R-:W-:Y:S02]  /*07d0*/  @P0 LOP3.LUT R3, R3, R26, RZ, 0x3c, !PT ;  /* 0x0000001a03030212 */ /* 0x000fe400078e3cff */
[----:B------:R-:W-:-:S13]  /*07e0*/  R2P PR, R24.B1, 0x7f ;  /* 0x0000007f18007804 */ /* 0x000fda0000001000 */
[----:B------:R-:W2:Y:S04]  /*07f0*/  @P0 LDG.E R18, desc[UR4][R10.64+0xa0] ;  /* 0x0000a0040a120981 */ /* 0x000ea8000c1e1900 */
[----:B------:R-:W3:Y:S04]  /*0800*/  @P1 LDG.E R22, desc[UR4][R10.64+0xb4] ;  /* 0x0000b4040a161981 */ /* 0x000ee8000c1e1900 */
[----:B------:R-:W4:Y:S04]  /*0810*/  @P2 LDG.E R26, desc[UR4][R10.64+0xc8] ;  /* 0x0000c8040a1a2981 */ /* 0x000f28000c1e1900 */
[----:B------:R-:W4:Y:S04]  /*0820*/  @P3 LDG.E R28, desc[UR4][R10.64+0xdc] ;  /* 0x0000dc040a1c3981 */ /* 0x000f28000c1e1900 */
[----:B------:R-:W4:Y:S04]  /*0830*/  @P0 LDG.E R23, desc[UR4][R10.64+0xa4] ;  /* 0x0000a4040a170981 */ /* 0x000f28000c1e1900 */
[----:B------:R-:W4:Y:S04]  /*0840*/  @P0 LDG.E R20, desc[UR4][R10.64+0xa8] ;  /* 0x0000a8040a140981 */ /* 0x000f28000c1e1900 */
[----:B------:R-:W4:Y:S04]  /*0850*/  @P4 LDG.E R25, desc[UR4][R10.64+0xf0] ;  /* 0x0000f0040a194981 */ /* 0x000f28000c1e1900 */
        /* <DEDUP_REMOVED lines=21> */
[----:B------:R-:W-:Y:S02]  /*09b0*/  LOP3.LUT P0, RZ, R24, 0x8000, RZ, 0xc0, !PT ;  /* 0x0000800018ff7812 */ /* 0x000fe4000780c0ff */
[----:B----4-:R-:W-:Y:S01]  /*09c0*/  @P5 LOP3.LUT R15, R15, R26, RZ, 0x3c, !PT ;  /* 0x0000001a0f0f5212 */ /* 0x010fe200078e3cff */
[----:B------:R-:W4:Y:S04]  /*09d0*/  @P3 LDG.E R24, desc[UR4][R10.64+0xe4] ;  /* 0x0000e4040a183981 */ /* 0x000f28000c1e1900 */
[----:B------:R-:W2:Y:S01]  /*09e0*/  @P6 LDG.E R26, desc[UR4][R10.64+0x118] ;  /* 0x000118040a1a6981 */ /* 0x000ea2000c1e1900 */
        /* <DEDUP_REMOVED lines=8> */
[----:B---3--:R-:W-:-:S03]  /*0a70*/  @P2 LOP3.LUT R3, R3, R22, RZ, 0x3c, !PT ;  /* 0x0000001603032212 */ /* 0x008fc600078e3cff */
[----:B------:R-:W3:Y:S01]  /*0a80*/  @P4 LDG.E R22, desc[UR4][R10.64+0x100] ;  /* 0x000100040a164981 */ /* 0x000ee2000c1e1900 */
[----:B--2---:R-:W-:-:S03]  /*0a90*/  @P6 LOP3.LUT R15, R15, R26, RZ, 0x3c, !PT ;  /* 0x0000001a0f0f6212 */ /* 0x004fc600078e3cff */
[----:B------:R-:W2:Y:S01]  /*0aa0*/  @P0 LDG.E R26, desc[UR4][R10.64+0x12c] ;  /* 0x00012c040a1a0981 */ /* 0x000ea2000c1e1900 */
[----:B----4-:R-:W-:-:S03]  /*0ab0*/  @P2 LOP3.LUT R2, R2, R23, RZ, 0x3c, !PT ;  /* 0x0000001702022212 */ /* 0x010fc600078e3cff */
[----:B------:R-:W4:Y:S01]  /*0ac0*/  @P4 LDG.E R23, desc[UR4][R10.64+0xfc] ;  /* 0x0000fc040a174981 */ /* 0x000f22000c1e1900 */
[----:B------:R-:W-:-:S03]  /*0ad0*/  @P2 LOP3.LUT R5, R5, R20, RZ, 0x3c, !PT ;  /* 0x0000001405052212 */ /* 0x000fc600078e3cff */
[----:B------:R-:W4:Y:S01]  /*0ae0*/  @P4 LDG.E R20, desc[UR4][R10.64+0xf8] ;  /* 0x0000f8040a144981 */ /* 0x000f22000c1e1900 */
[----:B------:R-:W-:Y:S02]  /*0af0*/  @P3 LOP3.LUT R2, R2, R27, RZ, 0x3c, !PT ;  /* 0x0000001b02023212 */ /* 0x000fe400078e3cff */
[----:B------:R-:W-:Y:S01]  /*0b00*/  @P3 LOP3.LUT R4, R4, R25, RZ, 0x3c, !PT ;  /* 0x0000001904043212 */ /* 0x000fe200078e3cff */
[----:B------:R-:W4:Y:S01]  /*0b10*/  @P5 LDG.E R27, desc[UR4][R10.64+0x110] ;  /* 0x000110040a1b5981 */ /* 0x000f22000c1e1900 */
[----:B------:R-:W-:-:S03]  /*0b20*/  @P3 LOP3.LUT R5, R5, R24, RZ, 0x3c, !PT ;  /* 0x0000001805053212 */ /* 0x000fc600078e3cff */
[----:B------:R-:W4:Y:S04]  /*0b30*/  @P5 LDG.E R25, desc[UR4][R10.64+0x108] ;  /* 0x000108040a195981 */ /* 0x000f28000c1e1900 */
        /* <DEDUP_REMOVED lines=19> */
[----:B------:R-:W-:-:S05]  /*0c70*/  VIADD R19, R19, 0x10 ;  /* 0x0000001013137836 */ /* 0x000fca0000000000 */
[----:B------:R-:W-:Y:S02]  /*0c80*/  ISETP.NE.AND P1, PT, R19, 0x20, PT ;  /* 0x000000201300780c */ /* 0x000fe40003f25270 */
[----:B------:R-:W-:Y:S02]  /*0c90*/  @P5 LOP3.LUT R3, R3, R18, RZ, 0x3c, !PT ;  /* 0x0000001203035212 */ /* 0x000fe400078e3cff */
[----:B------:R-:W-:Y:S02]  /*0ca0*/  @P6 LOP3.LUT R4, R4, R21, RZ, 0x3c, !PT ;  /* 0x0000001504046212 */ /* 0x000fe400078e3cff */
[----:B---3--:R-:W-:-:S04]  /*0cb0*/  @P6 LOP3.LUT R3, R3, R22, RZ, 0x3c, !PT ;  /* 0x0000001603036212 */ /* 0x008fc800078e3cff */
[----:B--2---:R-:W-:Y:S02]  /*0cc0*/  @P0 LOP3.LUT R3, R3, R26, RZ, 0x3c, !PT ;  /* 0x0000001a03030212 */ /* 0x004fe400078e3cff */
[----:B----4-:R-:W-:Y:S02]  /*0cd0*/  @P6 LOP3.LUT R2, R2, R23, RZ, 0x3c, !PT ;  /* 0x0000001702026212 */ /* 0x010fe400078e3cff */
[----:B------:R-:W-:Y:S02]  /*0ce0*/  @P6 LOP3.LUT R5, R5, R20, RZ, 0x3c, !PT ;  /* 0x0000001405056212 */ /* 0x000fe400078e3cff */
[----:B------:R-:W-:Y:S02]  /*0cf0*/  @P0 LOP3.LUT R2, R2, R27, RZ, 0x3c, !PT ;  /* 0x0000001b02020212 */ /* 0x000fe400078e3cff */
[----:B------:R-:W-:Y:S02]  /*0d00*/  @P0 LOP3.LUT R4, R4, R25, RZ, 0x3c, !PT ;  /* 0x0000001904040212 */ /* 0x000fe400078e3cff */
[----:B------:R-:W-:Y:S01]  /*0d10*/  @P0 LOP3.LUT R5, R5, R24, RZ, 0x3c, !PT ;  /* 0x0000001805050212 */ /* 0x000fe200078e3cff */
[----:B------:R-:W-:Y:S06]  /*0d20*/  @P1 BRA `(.L_x_5) ;  /* 0xfffffff400481947 */ /* 0x000fec000383ffff */
[----:B------:R-:W-:-:S05]  /*0d30*/  VIADD R17, R17, 0x1 ;  /* 0x0000000111117836 */ /* 0x000fca0000000000 */
[----:B------:R-:W-:-:S13]  /*0d40*/  ISETP.NE.AND P0, PT, R17, 0x5, PT ;  /* 0x000000051100780c */ /* 0x000fda0003f05270 */
[----:B------:R-:W-:Y:S05]  /*0d50*/  @P0 BRA `(.L_x_6) ;  /* 0xfffffff400300947 */ /* 0x000fea000383ffff */
[----:B------:R0:W-:Y:S01]  /*0d60*/  STG.E.64 desc[UR4][R6.64+0x8], R4 ;  /* 0x0000080406007986 */ /* 0x0001e2000c101b04 */
[----:B------:R-:W-:Y:S01]  /*0d70*/  VIADD R14, R14, 0x1 ;  /* 0x000000010e0e7836 */ /* 0x000fe20000000000 */
[----:B------:R-:W-:Y:S02]  /*0d80*/  LOP3.LUT R11, R13, 0x3, RZ, 0xc0, !PT ;  /* 0x000000030d0b7812 */ /* 0x000fe400078ec0ff */
[----:B------:R0:W-:Y:S02]  /*0d90*/  STG.E.64 desc[UR4][R6.64+0x10], R2 ;  /* 0x0000100206007986 */ /* 0x0001e4000c101b04 */
[----:B------:R-:W-:Y:S02]  /*0da0*/  ISETP.GE.U32.AND P0, PT, R14, R11, PT ;  /* 0x0000000b0e00720c */ /* 0x000fe40003f06070 */
[----:B------:R0:W-:Y:S11]  /*0db0*/  STG.E desc[UR4][R6.64+0x4], R15 ;  /* 0x0000040f06007986 */ /* 0x0001f6000c101904 */
[----:B------:R-:W-:Y:S05]  /*0dc0*/  @!P0 BRA `(.L_x_7) ;  /* 0xfffffff400048947 */ /* 0x000fea000383ffff */
.L_x_4:
[----:B------:R-:W-:Y:S05]  /*0dd0*/  BSYNC.RECONVERGENT B1 ;  /* 0x0000000000017941 */ /* 0x000fea0003800200 */
.L_x_3:
[C---:B------:R-:W-:Y:S01]  /*0de0*/  ISETP.GT.U32.AND P0, PT, R13.reuse, 0x3, PT ;  /* 0x000000030d00780c */ /* 0x040fe20003f04070 */
[----:B------:R-:W-:Y:S01]  /*0df0*/  VIADD R12, R12, 0x1 ;  /* 0x000000010c0c7836 */ /* 0x000fe20000000000 */
[--C-:B------:R-:W-:Y:S02]  /*0e00*/  SHF.R.U64 R13, R13, 0x2, R0.reuse ;  /* 0x000000020d0d7819 */ /* 0x100fe40000001200 */
[----:B------:R-:W-:Y:S02]  /*0e10*/  ISETP.GT.U32.AND.EX P0, PT, R0, RZ, PT, P0 ;  /* 0x000000ff0000720c */ /* 0x000fe40003f04100 */
[----:B------:R-:W-:-:S11]  /*0e20*/  SHF.R.U32.HI R0, RZ, 0x2, R0 ;  /* 0x00000002ff007819 */ /* 0x000fd60000011600 */
[----:B------:R-:W-:Y:S05]  /*0e30*/  @P0 BRA `(.L_x_8) ;  /* 0xfffffff000c80947 */ /* 0x000fea000383ffff */
.L_x_2:
[----:B------:R-:W-:Y:S05]  /*0e40*/  BSYNC.RECONVERGENT B0 ;  /* 0x0000000000007941 */ /* 0x000fea0003800200 */
.L_x_1:
[----:B------:R-:W-:Y:S04]  /*0e50*/  STG.E.64 desc[UR4][R6.64+0x18], RZ ;  /* 0x000018ff06007986 */ /* 0x000fe8000c101b04 */
[----:B------:R-:W-:Y:S04]  /*0e60*/  STG.E desc[UR4][R6.64+0x20], RZ ;  /* 0x000020ff06007986 */ /* 0x000fe8000c101904 */
[----:B------:R-:W-:Y:S01]  /*0e70*/  STG.E.64 desc[UR4][R6.64+0x28], RZ ;  /* 0x000028ff06007986 */ /* 0x000fe2000c101b04 */
[----:B------:R-:W-:Y:S05]  /*0e80*/  EXIT ;  /* 0x000000000000794d */ /* 0x000fea0003800000 */
.L_x_9:
        /* <DEDUP_REMOVED lines=15> */
.L_x_12:


//--------------------- .text._Z1fPdS_S_          --------------------------
	.section	.text._Z1fPdS_S_,"ax",@progbits
	.align	128
        .global         _Z1fPdS_S_
        .type           _Z1fPdS_S_,@function
        .size           _Z1fPdS_S_,(.L_x_13 - _Z1fPdS_S_)
        .other          _Z1fPdS_S_,@"STO_CUDA_ENTRY STV_DEFAULT"
_Z1fPdS_S_:
.text._Z1fPdS_S_:
        /* <DEDUP_REMOVED lines=9> */
[----:B--2---:R-:W-:-:S06]  /*0090*/  IMAD.WIDE R2, R11, 0x8, R2 ;  /* 0x000000080b027825 */ /* 0x004fcc00078e0202 */
[----:B-1----:R-:W2:Y:S01]  /*00a0*/  LDG.E.64 R2, desc[UR4][R2.64] ;  /* 0x0000000402027981 */ /* 0x002ea2000c1e1b00 */
[----:B---3--:R-:W-:-:S06]  /*00b0*/  IMAD.WIDE R4, R11, 0x8, R4 ;  /* 0x000000080b047825 */ /* 0x008fcc00078e0204 */
[----:B------:R-:W2:Y:S01]  /*00c0*/  LDG.E.64 R4, desc[UR4][R4.64] ;  /* 0x0000000404047981 */ /* 0x000ea2000c1e1b00 */
[----:B0-----:R-:W-:Y:S01]  /*00d0*/  IMAD.WIDE R8, R11, 0x8, R8 ;  /* 0x000000080b087825 */ /* 0x001fe200078e0208 */
[----:B--2---:R-:W-:-:S08]  /*00e0*/  DADD R6, R2, -R4 ;  /* 0x0000000002067229 */ /* 0x004fd00000000804 */
[----:B------:R-:W-:-:S07]  /*00f0*/  DMUL R6, R6, R6 ;  /* 0x0000000606067228 */ /* 0x000fce0000000000 */
[----:B------:R-:W-:Y:S01]  /*0100*/  STG.E.64 desc[UR4][R8.64], R6 ;  /* 0x0000000608007986 */ /* 0x000fe2000c101b04 */
[----:B------:R-:W-:Y:S05]  /*0110*/  EXIT ;  /* 0x000000000000794d */ /* 0x000fea0003800000 */
.L_x_10:
        /* <DEDUP_REMOVED lines=14> */
.L_x_13:


//--------------------- .nv.global.init           --------------------------
	.section	.nv.global.init,"aw",@progbits
	.align	4
.nv.global.init:
	.type		mrg32k3aM1SubSeq,@object
	.size		mrg32k3aM1SubSeq,(mrg32k3aM2SubSeq - mrg32k3aM1SubSeq)
mrg32k3aM1SubSeq:
        /*0000*/ 	.byte	0x0b, 0xcc, 0xee, 0x04, 0x73, 0x29, 0x8b, 0x6f, 0xf6, 0x53, 0x03, 0xf6, 0x23, 0xf6, 0xea, 0xda
        /* <DEDUP_REMOVED lines=125> */
	.type		mrg32k3aM2SubSeq,@object
	.size		mrg32k3aM2SubSeq,(mrg32k3aM1 - mrg32k3aM2SubSeq)
mrg32k3aM2SubSeq:
        /* <DEDUP_REMOVED lines=126> */
	.type		mrg32k3aM1,@object
	.size		mrg32k3aM1,(mrg32k3aM1Seq - mrg32k3aM1)
mrg32k3aM1:
        /* <DEDUP_REMOVED lines=144> */
	.type		mrg32k3aM1Seq,@object
	.size		mrg32k3aM1Seq,(mrg32k3aM2 - mrg32k3aM1Seq)
mrg32k3aM1Seq:
        /* <DEDUP_REMOVED lines=144> */
	.type		mrg32k3aM2,@object
	.size		mrg32k3aM2,(mrg32k3aM2Seq - mrg32k3aM2)
mrg32k3aM2:
        /* <DEDUP_REMOVED lines=144> */
	.type		mrg32k3aM2Seq,@object
	.size		mrg32k3aM2Seq,(precalc_xorwow_matrix - mrg32k3aM2Seq)
mrg32k3aM2Seq:
        /* <DEDUP_REMOVED lines=144> */
	.type		precalc_xorwow_matrix,@object
	.size		precalc_xorwow_matrix,(precalc_xorwow_offset_matrix - precalc_xorwow_matrix)
precalc_xorwow_matrix:
        /* <DEDUP_REMOVED lines=6400> */
	.type		precalc_xorwow_offset_matrix,@object
	.size		precalc_xorwow_offset_matrix,(.L_1 - precalc_xorwow_offset_matrix)
precalc_xorwow_offset_matrix:
        /* <DEDUP_REMOVED lines=6400> */
.L_1:


//--------------------- .nv.shared.reserved.0     --------------------------
	.section	.nv.shared.reserved.0,"aw",@nobits
	.weak		__nv_reservedSMEM_offset_0_alias
	.size		__nv_reservedSMEM_offset_0_alias, 0, 64
	.other		__nv_reservedSMEM_offset_0_alias,@"STO_CUDA_RESERVED_SHARED STV_DEFAULT"
__nv_reservedSMEM_offset_0_alias:
	.zero		0
	.zero		64


//--------------------- .nv.constant0._Z10randvectorPdS_S_P17curandStateXORWOW --------------------------
	.section	.nv.constant0._Z10randvectorPdS_S_P17curandStateXORWOW,"a",@progbits
	.sectionflags	@""
	.align	4
.nv.constant0._Z10randvectorPdS_S_P17curandStateXORWOW:
	.zero		928


//--------------------- .nv.constant0._Z9setuprandP17curandStateXORWOW --------------------------
	.section	.nv.constant0._Z9setuprandP17curandStateXORWOW,"a",@progbits
	.sectionflags	@""
	.align	4
.nv.constant0._Z9setuprandP17curandStateXORWOW:
	.zero		904


//--------------------- .nv.constant0._Z1fPdS_S_  --------------------------
	.section	.nv.constant0._Z1fPdS_S_,"a",@progbits
	.sectionflags	@""
	.align	4
.nv.constant0._Z1fPdS_S_:
	.zero		920


//--------------------- SYMBOLS --------------------------

	.type		.nv.reservedSmem.offset0,@object
	.size		.nv.reservedSmem.offset0,0x4
